//
// Generated by NVIDIA NVVM Compiler
//
// Compiler Build ID: CL-36424714
// Cuda compilation tools, release 13.0, V13.0.88
// Based on NVVM 20.0.0
//

.version 9.0
.target sm_100
.address_size 64

	// .globl	_Z20process_level_kernelPiS_S_S_S_S_S_i

.visible .entry _Z20process_level_kernelPiS_S_S_S_S_S_i(
	.param .u64 .ptr .align 1 _Z20process_level_kernelPiS_S_S_S_S_S_i_param_0,
	.param .u64 .ptr .align 1 _Z20process_level_kernelPiS_S_S_S_S_S_i_param_1,
	.param .u64 .ptr .align 1 _Z20process_level_kernelPiS_S_S_S_S_S_i_param_2,
	.param .u64 .ptr .align 1 _Z20process_level_kernelPiS_S_S_S_S_S_i_param_3,
	.param .u64 .ptr .align 1 _Z20process_level_kernelPiS_S_S_S_S_S_i_param_4,
	.param .u64 .ptr .align 1 _Z20process_level_kernelPiS_S_S_S_S_S_i_param_5,
	.param .u64 .ptr .align 1 _Z20process_level_kernelPiS_S_S_S_S_S_i_param_6,
	.param .u32 _Z20process_level_kernelPiS_S_S_S_S_S_i_param_7
)
{
	.reg .pred 	%p<12>;
	.reg .b32 	%r<45>;
	.reg .b64 	%rd<44>;

	ld.param.u64 	%rd14, [_Z20process_level_kernelPiS_S_S_S_S_S_i_param_0];
	ld.param.u64 	%rd12, [_Z20process_level_kernelPiS_S_S_S_S_S_i_param_1];
	ld.param.u64 	%rd15, [_Z20process_level_kernelPiS_S_S_S_S_S_i_param_2];
	ld.param.u64 	%rd13, [_Z20process_level_kernelPiS_S_S_S_S_S_i_param_3];
	ld.param.u64 	%rd16, [_Z20process_level_kernelPiS_S_S_S_S_S_i_param_4];
	ld.param.u64 	%rd17, [_Z20process_level_kernelPiS_S_S_S_S_S_i_param_5];
	ld.param.u64 	%rd18, [_Z20process_level_kernelPiS_S_S_S_S_S_i_param_6];
	ld.param.u32 	%r22, [_Z20process_level_kernelPiS_S_S_S_S_S_i_param_7];
	cvta.to.global.u64 	%rd1, %rd16;
	cvta.to.global.u64 	%rd2, %rd18;
	cvta.to.global.u64 	%rd3, %rd15;
	cvta.to.global.u64 	%rd4, %rd14;
	cvta.to.global.u64 	%rd19, %rd17;
	mov.u32 	%r23, %ctaid.x;
	mov.u32 	%r24, %ntid.x;
	mov.u32 	%r25, %tid.x;
	mad.lo.s32 	%r1, %r23, %r24, %r25;
	ld.global.u32 	%r26, [%rd19];
	setp.ge.s32 	%p1, %r1, %r26;
	@%p1 bra 	$L__BB0_18;
	cvta.to.global.u64 	%rd20, %rd13;
	cvta.to.global.u64 	%rd21, %rd12;
	mul.wide.s32 	%rd22, %r1, 4;
	add.s64 	%rd23, %rd20, %rd22;
	ld.global.u32 	%r27, [%rd23];
	mul.wide.s32 	%rd24, %r27, 4;
	add.s64 	%rd25, %rd21, %rd24;
	ld.global.u32 	%r2, [%rd25];
	ld.global.u32 	%r3, [%rd25+4];
	setp.ge.s32 	%p2, %r2, %r3;
	@%p2 bra 	$L__BB0_18;
	add.s32 	%r4, %r22, 1;
	sub.s32 	%r28, %r3, %r2;
	and.b32  	%r5, %r28, 3;
	setp.eq.s32 	%p3, %r5, 0;
	mov.u32 	%r42, %r2;
	@%p3 bra 	$L__BB0_7;
	neg.s32 	%r40, %r5;
	mov.u32 	%r42, %r2;
$L__BB0_4:
	.pragma "nounroll";
	mul.wide.s32 	%rd26, %r42, 4;
	add.s64 	%rd27, %rd4, %rd26;
	ld.global.u32 	%r9, [%rd27];
	mul.wide.s32 	%rd28, %r9, 4;
	add.s64 	%rd5, %rd3, %rd28;
	ld.global.u32 	%r29, [%rd5];
	setp.ne.s32 	%p4, %r29, 2147483647;
	@%p4 bra 	$L__BB0_6;
	st.global.u32 	[%rd5], %r4;
	atom.global.add.u32 	%r30, [%rd2], 1;
	mul.wide.s32 	%rd29, %r30, 4;
	add.s64 	%rd30, %rd1, %rd29;
	st.global.u32 	[%rd30], %r9;
$L__BB0_6:
	add.s32 	%r42, %r42, 1;
	add.s32 	%r40, %r40, 1;
	setp.ne.s32 	%p5, %r40, 0;
	@%p5 bra 	$L__BB0_4;
$L__BB0_7:
	sub.s32 	%r31, %r2, %r3;
	setp.gt.u32 	%p6, %r31, -4;
	@%p6 bra 	$L__BB0_18;
	sub.s32 	%r43, %r42, %r3;
	add.s64 	%rd6, %rd4, 8;
$L__BB0_9:
	mul.wide.s32 	%rd31, %r42, 4;
	add.s64 	%rd7, %rd6, %rd31;
	ld.global.u32 	%r16, [%rd7+-8];
	mul.wide.s32 	%rd32, %r16, 4;
	add.s64 	%rd8, %rd3, %rd32;
	ld.global.u32 	%r32, [%rd8];
	setp.ne.s32 	%p7, %r32, 2147483647;
	@%p7 bra 	$L__BB0_11;
	st.global.u32 	[%rd8], %r4;
	atom.global.add.u32 	%r33, [%rd2], 1;
	mul.wide.s32 	%rd33, %r33, 4;
	add.s64 	%rd34, %rd1, %rd33;
	st.global.u32 	[%rd34], %r16;
$L__BB0_11:
	ld.global.u32 	%r17, [%rd7+-4];
	mul.wide.s32 	%rd35, %r17, 4;
	add.s64 	%rd9, %rd3, %rd35;
	ld.global.u32 	%r34, [%rd9];
	setp.ne.s32 	%p8, %r34, 2147483647;
	@%p8 bra 	$L__BB0_13;
	st.global.u32 	[%rd9], %r4;
	atom.global.add.u32 	%r35, [%rd2], 1;
	mul.wide.s32 	%rd36, %r35, 4;
	add.s64 	%rd37, %rd1, %rd36;
	st.global.u32 	[%rd37], %r17;
$L__BB0_13:
	ld.global.u32 	%r18, [%rd7];
	mul.wide.s32 	%rd38, %r18, 4;
	add.s64 	%rd10, %rd3, %rd38;
	ld.global.u32 	%r36, [%rd10];
	setp.ne.s32 	%p9, %r36, 2147483647;
	@%p9 bra 	$L__BB0_15;
	st.global.u32 	[%rd10], %r4;
	atom.global.add.u32 	%r37, [%rd2], 1;
	mul.wide.s32 	%rd39, %r37, 4;
	add.s64 	%rd40, %rd1, %rd39;
	st.global.u32 	[%rd40], %r18;
$L__BB0_15:
	ld.global.u32 	%r19, [%rd7+4];
	mul.wide.s32 	%rd41, %r19, 4;
	add.s64 	%rd11, %rd3, %rd41;
	ld.global.u32 	%r38, [%rd11];
	setp.ne.s32 	%p10, %r38, 2147483647;
	@%p10 bra 	$L__BB0_17;
	st.global.u32 	[%rd11], %r4;
	atom.global.add.u32 	%r39, [%rd2], 1;
	mul.wide.s32 	%rd42, %r39, 4;
	add.s64 	%rd43, %rd1, %rd42;
	st.global.u32 	[%rd43], %r19;
$L__BB0_17:
	add.s32 	%r42, %r42, 4;
	add.s32 	%r43, %r43, 4;
	setp.ne.s32 	%p11, %r43, 0;
	@%p11 bra 	$L__BB0_9;
$L__BB0_18:
	ret;

}


// ===== COMPILED SASS (sm_100) =====

	.target	sm_100

	.elftype	@"ET_EXEC"


//--------------------- .note.nv.tkinfo           --------------------------
	.section	.note.nv.tkinfo,"",@"SHT_NOTE"
	.sectionflags	@"SHF_NOTE_NV_TKINFO"
	.tkinfo
        /*0018*/ 	.word	0x00000002
        /*0030*/ 	.string	""
        /*0030*/ 	.string	"ptxas"
        /*0030*/ 	.string	"Cuda compilation tools, release 13.0, V13.0.88"
        /*0030*/ 	.string	"Build cuda_13.0.r13.0/compiler.36424714_0"
        /*0030*/ 	.string	"-arch sm_100 -m 64 "



//--------------------- .note.nv.cuinfo           --------------------------
	.section	.note.nv.cuinfo,"",@"SHT_NOTE"
	.sectionflags	@"SHF_NOTE_NV_CUINFO"
        /*0018*/ 	.short	0x0002
        /*001a*/ 	.short	0x0064
        /*001c*/ 	.short	0x0082
	.zero		2


//--------------------- .nv.info                  --------------------------
	.section	.nv.info,"",@"SHT_CUDA_INFO"
	.align	4


	//----- nvinfo : EIATTR_REGCOUNT
	.align		4
        /*0000*/ 	.byte	0x04, 0x2f
        /*0002*/ 	.short	(.L_1 - .L_0)
	.align		4
.L_0:
        /*0004*/ 	.word	index@(_Z20process_level_kernelPiS_S_S_S_S_S_i)
        /*0008*/ 	.word	0x00000018


	//----- nvinfo : EIATTR_FRAME_SIZE
	.align		4
.L_1:
        /*000c*/ 	.byte	0x04, 0x11
        /*000e*/ 	.short	(.L_3 - .L_2)
	.align		4
.L_2:
        /*0010*/ 	.word	index@(_Z20process_level_kernelPiS_S_S_S_S_S_i)
        /*0014*/ 	.word	0x00000000


	//----- nvinfo : EIATTR_MIN_STACK_SIZE
	.align		4
.L_3:
        /*0018*/ 	.byte	0x04, 0x12
        /*001a*/ 	.short	(.L_5 - .L_4)
	.align		4
.L_4:
        /*001c*/ 	.word	index@(_Z20process_level_kernelPiS_S_S_S_S_S_i)
        /*0020*/ 	.word	0x00000000
.L_5:


//--------------------- .nv.compat                --------------------------
	.section	.nv.compat,"",@"SHT_CUDA_COMPAT_INFO"
	.align	4
        /*0000*/ 	.byte	0x02, 0x09, 0x00, 0x00, 0x02, 0x02, 0x01, 0x00, 0x02, 0x05, 0x05, 0x00, 0x03, 0x07, 0x01, 0x01
        /*0010*/ 	.byte	0x02, 0x03, 0x00, 0x00, 0x02, 0x06, 0x01, 0x00, 0x04, 0x0b, 0x08, 0x00, 0x09, 0x00, 0x00, 0x00
        /*0020*/ 	.byte	0x00, 0x00, 0x00, 0x00


//--------------------- .nv.info._Z20process_level_kernelPiS_S_S_S_S_S_i --------------------------
	.section	.nv.info._Z20process_level_kernelPiS_S_S_S_S_S_i,"",@"SHT_CUDA_INFO"
	.sectionflags	@""
	.align	4


	//----- nvinfo : EIATTR_CUDA_API_VERSION
	.align		4
        /*0000*/ 	.byte	0x04, 0x37
        /*0002*/ 	.short	(.L_7 - .L_6)
.L_6:
        /*0004*/ 	.word	0x00000082


	//----- nvinfo : EIATTR_KPARAM_INFO
	.align		4
.L_7:
        /*0008*/ 	.byte	0x04, 0x17
        /*000a*/ 	.short	(.L_9 - .L_8)
.L_8:
        /*000c*/ 	.word	0x00000000
        /*0010*/ 	.short	0x0007
        /*0012*/ 	.short	0x0038
        /*0014*/ 	.byte	0x00, 0xf0, 0x11, 0x00


	//----- nvinfo : EIATTR_KPARAM_INFO
	.align		4
.L_9:
        /*0018*/ 	.byte	0x04, 0x17
        /*001a*/ 	.short	(.L_11 - .L_10)
.L_10:
        /*001c*/ 	.word	0x00000000
        /*0020*/ 	.short	0x0006
        /*0022*/ 	.short	0x0030
        /*0024*/ 	.byte	0x00, 0xf5, 0x21, 0x00


	//----- nvinfo : EIATTR_KPARAM_INFO
	.align		4
.L_11:
        /*0028*/ 	.byte	0x04, 0x17
        /*002a*/ 	.short	(.L_13 - .L_12)
.L_12:
        /*002c*/ 	.word	0x00000000
        /*0030*/ 	.short	0x0005
        /*0032*/ 	.short	0x0028
        /*0034*/ 	.byte	0x00, 0xf5, 0x21, 0x00


	//----- nvinfo : EIATTR_KPARAM_INFO
	.align		4
.L_13:
        /*0038*/ 	.byte	0x04, 0x17
        /*003a*/ 	.short	(.L_15 - .L_14)
.L_14:
        /*003c*/ 	.word	0x00000000
        /*0040*/ 	.short	0x0004
        /*0042*/ 	.short	0x0020
        /*0044*/ 	.byte	0x00, 0xf5, 0x21, 0x00


	//----- nvinfo : EIATTR_KPARAM_INFO
	.align		4
.L_15:
        /*0048*/ 	.byte	0x04, 0x17
        /*004a*/ 	.short	(.L_17 - .L_16)
.L_16:
        /*004c*/ 	.word	0x00000000
        /*0050*/ 	.short	0x0003
        /*0052*/ 	.short	0x0018
        /*0054*/ 	.byte	0x00, 0xf5, 0x21, 0x00


	//----- nvinfo : EIATTR_KPARAM_INFO
	.align		4
.L_17:
        /*0058*/ 	.byte	0x04, 0x17
        /*005a*/ 	.short	(.L_19 - .L_18)
.L_18:
        /*005c*/ 	.word	0x00000000
        /*0060*/ 	.short	0x0002
        /*0062*/ 	.short	0x0010
        /*0064*/ 	.byte	0x00, 0xf5, 0x21, 0x00


	//----- nvinfo : EIATTR_KPARAM_INFO
	.align		4
.L_19:
        /*0068*/ 	.byte	0x04, 0x17
        /*006a*/ 	.short	(.L_21 - .L_20)
.L_20:
        /*006c*/ 	.word	0x00000000
        /*0070*/ 	.short	0x0001
        /*0072*/ 	.short	0x0008
        /*0074*/ 	.byte	0x00, 0xf5, 0x21, 0x00


	//----- nvinfo : EIATTR_KPARAM_INFO
	.align		4
.L_21:
        /*0078*/ 	.byte	0x04, 0x17
        /*007a*/ 	.short	(.L_23 - .L_22)
.L_22:
        /*007c*/ 	.word	0x00000000
        /*0080*/ 	.short	0x0000
        /*0082*/ 	.short	0x0000
        /*0084*/ 	.byte	0x00, 0xf5, 0x21, 0x00


	//----- nvinfo : EIATTR_SPARSE_MMA_MASK
	.align		4
.L_23:
        /*0088*/ 	.byte	0x03, 0x50
        /*008a*/ 	.short	0x0000


	//----- nvinfo : EIATTR_MAXREG_COUNT
	.align		4
        /*008c*/ 	.byte	0x03, 0x1b
        /*008e*/ 	.short	0x00ff


	//----- nvinfo : EIATTR_MERCURY_ISA_VERSION
	.align		4
        /*0090*/ 	.byte	0x03, 0x5f
        /*0092*/ 	.short	0x0101


	//----- nvinfo : EIATTR_INT_WARP_WIDE_INSTR_OFFSETS
	.align		4
        /*0094*/ 	.byte	0x04, 0x31
        /*0096*/ 	.short	(.L_25 - .L_24)


	//   ....[0]....
.L_24:
        /*0098*/ 	.word	0x00000290


	//   ....[1]....
        /*009c*/ 	.word	0x00000330


	//   ....[2]....
        /*00a0*/ 	.word	0x000004e0


	//   ....[3]....
        /*00a4*/ 	.word	0x00000580


	//   ....[4]....
        /*00a8*/ 	.word	0x00000640


	//   ....[5]....
        /*00ac*/ 	.word	0x000006e0


	//   ....[6]....
        /*00b0*/ 	.word	0x000007a0


	//   ....[7]....
        /*00b4*/ 	.word	0x00000840


	//   ....[8]....
        /*00b8*/ 	.word	0x00000920


	//   ....[9]....
        /*00bc*/ 	.word	0x000009c0


	//----- nvinfo : EIATTR_VRC_CTA_INIT_COUNT
	.align		4
.L_25:
        /*00c0*/ 	.byte	0x02, 0x4a
	.zero		1
	.zero		1


	//----- nvinfo : EIATTR_EXIT_INSTR_OFFSETS
	.align		4
        /*00c4*/ 	.byte	0x04, 0x1c
        /*00c6*/ 	.short	(.L_27 - .L_26)


	//   ....[0]....
.L_26:
        /*00c8*/ 	.word	0x00000090


	//   ....[1]....
        /*00cc*/ 	.word	0x00000120


	//   ....[2]....
        /*00d0*/ 	.word	0x000003d0


	//   ....[3]....
        /*00d4*/ 	.word	0x00000a30


	//----- nvinfo : EIATTR_CRS_STACK_SIZE
	.align		4
.L_27:
        /*00d8*/ 	.byte	0x04, 0x1e
        /*00da*/ 	.short	(.L_29 - .L_28)
.L_28:
        /*00dc*/ 	.word	0x00000000


	//----- nvinfo : EIATTR_CBANK_PARAM_SIZE
	.align		4
.L_29:
        /*00e0*/ 	.byte	0x03, 0x19
        /*00e2*/ 	.short	0x003c


	//----- nvinfo : EIATTR_PARAM_CBANK
	.align		4
        /*00e4*/ 	.byte	0x04, 0x0a
        /*00e6*/ 	.short	(.L_31 - .L_30)
	.align		4
.L_30:
        /*00e8*/ 	.word	index@(.nv.constant0._Z20process_level_kernelPiS_S_S_S_S_S_i)
        /*00ec*/ 	.short	0x0380
        /*00ee*/ 	.short	0x003c


	//----- nvinfo : EIATTR_SW_WAR
	.align		4
.L_31:
        /*00f0*/ 	.byte	0x04, 0x36
        /*00f2*/ 	.short	(.L_33 - .L_32)
.L_32:
        /*00f4*/ 	.word	0x00000008
.L_33:


//--------------------- .nv.callgraph             --------------------------
	.section	.nv.callgraph,"",@"SHT_CUDA_CALLGRAPH"
	.align	4
	.sectionentsize	8
	.align		4
        /*0000*/ 	.word	0x00000000
	.align		4
        /*0004*/ 	.word	0xffffffff
	.align		4
        /*0008*/ 	.word	0x00000000
	.align		4
        /*000c*/ 	.word	0xfffffffe
	.align		4
        /*0010*/ 	.word	0x00000000
	.align		4
        /*0014*/ 	.word	0xfffffffd
	.align		4
        /*0018*/ 	.word	0x00000000
	.align		4
        /*001c*/ 	.word	0xfffffffc


//--------------------- .text._Z20process_level_kernelPiS_S_S_S_S_S_i --------------------------
	.section	.text._Z20process_level_kernelPiS_S_S_S_S_S_i,"ax",@progbits
	.align	128
        .global         _Z20process_level_kernelPiS_S_S_S_S_S_i
        .type           _Z20process_level_kernelPiS_S_S_S_S_S_i,@function
        .size           _Z20process_level_kernelPiS_S_S_S_S_S_i,(.L_x_15 - _Z20process_level_kernelPiS_S_S_S_S_S_i)
        .other          _Z20process_level_kernelPiS_S_S_S_S_S_i,@"STO_CUDA_ENTRY STV_DEFAULT"
_Z20process_level_kernelPiS_S_S_S_S_S_i:
.text._Z20process_level_kernelPiS_S_S_S_S_S_i:
[----:B------:R-:W-:Y:S08]  /*0000*/  LDC R1, c[0x0][0x37c] ;  /* 0x0000df00ff017b82 */ /* 0x000ff00000000800 */
[----:B------:R-:W0:Y:S01]  /*0010*/  LDC.64 R2, c[0x0][0x3a8] ;  /* 0x0000ea00ff027b82 */ /* 0x000e220000000a00 */
[----:B------:R-:W0:Y:S02]  /*0020*/  LDCU.64 UR6, c[0x0][0x358] ;  /* 0x00006b00ff0677ac */ /* 0x000e240008000a00 */
[----:B0-----:R-:W2:Y:S05]  /*0030*/  LDG.E R2, desc[UR6][R2.64] ;  /* 0x0000000602027981 */ /* 0x001eaa000c1e1900 */
[----:B------:R-:W0:Y:S01]  /*0040*/  S2UR UR4, SR_CTAID.X ;  /* 0x00000000000479c3 */ /* 0x000e220000002500 */
[----:B------:R-:W0:Y:S07]  /*0050*/  S2R R0, SR_TID.X ;  /* 0x0000000000007919 */ /* 0x000e2e0000002100 */
[----:B------:R-:W0:Y:S02]  /*0060*/  LDC R7, c[0x0][0x360] ;  /* 0x0000d800ff077b82 */ /* 0x000e240000000800 */
[----:B0-----:R-:W-:-:S05]  /*0070*/  IMAD R7, R7, UR4, R0 ;  /* 0x0000000407077c24 */ /* 0x001fca000f8e0200 */
[----:B--2---:R-:W-:-:S13]  /*0080*/  ISETP.GE.AND P0, PT, R7, R2, PT ;  /* 0x000000020700720c */ /* 0x004fda0003f06270 */
[----:B------:R-:W-:Y:S05]  /*0090*/  @P0 EXIT ;  /* 0x000000000000094d */ /* 0x000fea0003800000 */
[----:B------:R-:W0:Y:S02]  /*00a0*/  LDC.64 R4, c[0x0][0x398] ;  /* 0x0000e600ff047b82 */ /* 0x000e240000000a00 */
[----:B0-----:R-:W-:-:S06]  /*00b0*/  IMAD.WIDE R4, R7, 0x4, R4 ;  /* 0x0000000407047825 */ /* 0x001fcc00078e0204 */
[----:B------:R-:W0:Y:S01]  /*00c0*/  LDC.64 R6, c[0x0][0x388] ;  /* 0x0000e200ff067b82 */ /* 0x000e220000000a00 */
[----:B------:R-:W0:Y:S02]  /*00d0*/  LDG.E R5, desc[UR6][R4.64] ;  /* 0x0000000604057981 */ /* 0x000e24000c1e1900 */
[----:B0-----:R-:W-:-:S05]  /*00e0*/  IMAD.WIDE R6, R5, 0x4, R6 ;  /* 0x0000000405067825 */ /* 0x001fca00078e0206 */
[----:B------:R-:W2:Y:S04]  /*00f0*/  LDG.E R10, desc[UR6][R6.64] ;  /* 0x00000006060a7981 */ /* 0x000ea8000c1e1900 */
[----:B------:R-:W2:Y:S02]  /*0100*/  LDG.E R3, desc[UR6][R6.64+0x4] ;  /* 0x0000040606037981 */ /* 0x000ea4000c1e1900 */
[----:B--2---:R-:W-:-:S13]  /*0110*/  ISETP.GE.AND P0, PT, R10, R3, PT ;  /* 0x000000030a00720c */ /* 0x004fda0003f06270 */
[----:B------:R-:W-:Y:S05]  /*0120*/  @P0 EXIT ;  /* 0x000000000000094d */ /* 0x000fea0003800000 */
[----:B------:R-:W0:Y:S01]  /*0130*/  LDC R2, c[0x0][0x3b8] ;  /* 0x0000ee00ff027b82 */ /* 0x000e220000000800 */
[--C-:B------:R-:W-:Y:S01]  /*0140*/  IMAD.IADD R0, R3, 0x1, -R10.reuse ;  /* 0x0000000103007824 */ /* 0x100fe200078e0a0a */
[----:B------:R-:W-:Y:S04]  /*0150*/  BSSY.RECONVERGENT B0, `(.L_x_0) ;  /* 0x0000025000007945 */ /* 0x000fe80003800200 */
[----:B------:R-:W-:Y:S01]  /*0160*/  LOP3.LUT P0, R11, R0, 0x3, RZ, 0xc0, !PT ;  /* 0x00000003000b7812 */ /* 0x000fe2000780c0ff */
[----:B------:R-:W-:Y:S01]  /*0170*/  IMAD.MOV.U32 R0, RZ, RZ, R10 ;  /* 0x000000ffff007224 */ /* 0x000fe200078e000a */
[----:B0-----:R-:W-:-:S11]  /*0180*/  IADD3 R2, PT, PT, R2, 0x1, RZ ;  /* 0x0000000102027810 */ /* 0x001fd60007ffe0ff */
[----:B------:R-:W-:Y:S05]  /*0190*/  @!P0 BRA `(.L_x_1) ;  /* 0x0000000000808947 */ /* 0x000fea0003800000 */
[----:B------:R-:W0:Y:S01]  /*01a0*/  LDC.64 R4, c[0x0][0x3a0] ;  /* 0x0000e800ff047b82 */ /* 0x000e220000000a00 */
[----:B------:R-:W-:Y:S02]  /*01b0*/  IMAD.MOV R11, RZ, RZ, -R11 ;  /* 0x000000ffff0b7224 */ /* 0x000fe400078e0a0b */
[----:B------:R-:W-:-:S05]  /*01c0*/  IMAD.MOV.U32 R0, RZ, RZ, R10 ;  /* 0x000000ffff007224 */ /* 0x000fca00078e000a */
[----:B------:R-:W1:Y:S08]  /*01d0*/  LDC.64 R6, c[0x0][0x390] ;  /* 0x0000e400ff067b82 */ /* 0x000e700000000a00 */
[----:B------:R-:W2:Y:S02]  /*01e0*/  LDC.64 R8, c[0x0][0x380] ;  /* 0x0000e000ff087b82 */ /* 0x000ea40000000a00 */
.L_x_4:
[----:B--2---:R-:W-:-:S05]  /*01f0*/  IMAD.WIDE R14, R0, 0x4, R8 ;  /* 0x00000004000e7825 */ /* 0x004fca00078e0208 */
[----:B-1----:R-:W1:Y:S02]  /*0200*/  LDG.E R21, desc[UR6][R14.64] ;  /* 0x000000060e157981 */ /* 0x002e64000c1e1900 */
[----:B-1----:R-:W-:-:S05]  /*0210*/  IMAD.WIDE R12, R21, 0x4, R6 ;  /* 0x00000004150c7825 */ /* 0x002fca00078e0206 */
[----:B------:R-:W2:Y:S01]  /*0220*/  LDG.E R16, desc[UR6][R12.64] ;  /* 0x000000060c107981 */ /* 0x000ea2000c1e1900 */
[----:B------:R-:W-:Y:S01]  /*0230*/  IADD3 R11, PT, PT, R11, 0x1, RZ ;  /* 0x000000010b0b7810 */ /* 0x000fe20007ffe0ff */
[----:B------:R-:W-:Y:S03]  /*0240*/  BSSY.RECONVERGENT B1, `(.L_x_2) ;  /* 0x0000013000017945 */ /* 0x000fe60003800200 */
[----:B------:R-:W-:Y:S02]  /*0250*/  ISETP.NE.AND P0, PT, R11, RZ, PT ;  /* 0x000000ff0b00720c */ /* 0x000fe40003f05270 */
[----:B--2---:R-:W-:-:S13]  /*0260*/  ISETP.NE.AND P1, PT, R16, 0x7fffffff, PT ;  /* 0x7fffffff1000780c */ /* 0x004fda0003f25270 */
[----:B------:R-:W-:Y:S05]  /*0270*/  @P1 BRA `(.L_x_3) ;  /* 0x00000000003c1947 */ /* 0x000fea0003800000 */
[----:B------:R-:W1:Y:S01]  /*0280*/  S2R R17, SR_LANEID ;  /* 0x0000000000117919 */ /* 0x000e620000000000 */
[----:B------:R-:W-:Y:S01]  /*0290*/  VOTEU.ANY UR4, UPT, PT ;  /* 0x0000000000047886 */ /* 0x000fe200038e0100 */
[----:B------:R-:W2:Y:S01]  /*02a0*/  LDC.64 R14, c[0x0][0x3b0] ;  /* 0x0000ec00ff0e7b82 */ /* 0x000ea20000000a00 */
[----:B------:R-:W1:Y:S01]  /*02b0*/  FLO.U32 R18, UR4 ;  /* 0x0000000400127d00 */ /* 0x000e6200080e0000 */
[----:B------:R-:W-:Y:S07]  /*02c0*/  STG.E desc[UR6][R12.64], R2 ;  /* 0x000000020c007986 */ /* 0x000fee000c101906 */
[----:B------:R-:W2:Y:S01]  /*02d0*/  POPC R19, UR4 ;  /* 0x0000000400137d09 */ /* 0x000ea20008000000 */
[----:B-1----:R-:W-:-:S13]  /*02e0*/  ISETP.EQ.U32.AND P1, PT, R18, R17, PT ;  /* 0x000000111200720c */ /* 0x002fda0003f22070 */
[----:B--2---:R-:W2:Y:S01]  /*02f0*/  @P1 ATOMG.E.ADD.STRONG.GPU PT, R15, desc[UR6][R14.64], R19 ;  /* 0x800000130e0f19a8 */ /* 0x004ea200081ef106 */
[----:B------:R-:W1:Y:S02]  /*0300*/  S2R R16, SR_LTMASK ;  /* 0x0000000000107919 */ /* 0x000e640000003900 */
[----:B-1----:R-:W-:-:S06]  /*0310*/  LOP3.LUT R20, R16, UR4, RZ, 0xc0, !PT ;  /* 0x0000000410147c12 */ /* 0x002fcc000f8ec0ff */
[----:B------:R-:W1:Y:S01]  /*0320*/  POPC R20, R20 ;  /* 0x0000001400147309 */ /* 0x000e620000000000 */
[----:B--2---:R-:W1:Y:S02]  /*0330*/  SHFL.IDX PT, R17, R15, R18, 0x1f ;  /* 0x00001f120f117589 */ /* 0x004e6400000e0000 */
[----:B-1----:R-:W-:-:S04]  /*0340*/  IMAD.IADD R17, R17, 0x1, R20 ;  /* 0x0000000111117824 */ /* 0x002fc800078e0214 */
[----:B0-----:R-:W-:-:S05]  /*0350*/  IMAD.WIDE R16, R17, 0x4, R4 ;  /* 0x0000000411107825 */ /* 0x001fca00078e0204 */
[----:B------:R1:W-:Y:S02]  /*0360*/  STG.E desc[UR6][R16.64], R21 ;  /* 0x0000001510007986 */ /* 0x0003e4000c101906 */
.L_x_3:
[----:B------:R-:W-:Y:S05]  /*0370*/  BSYNC.RECONVERGENT B1 ;  /* 0x0000000000017941 */ /* 0x000fea0003800200 */
.L_x_2:
[----:B------:R-:W-:Y:S01]  /*0380*/  VIADD R0, R0, 0x1 ;  /* 0x0000000100007836 */ /* 0x000fe20000000000 */
[----:B------:R-:W-:Y:S06]  /*0390*/  @P0 BRA `(.L_x_4) ;  /* 0xfffffffc00940947 */ /* 0x000fec000383ffff */
.L_x_1:
[----:B------:R-:W-:Y:S05]  /*03a0*/  BSYNC.RECONVERGENT B0 ;  /* 0x0000000000007941 */ /* 0x000fea0003800200 */
.L_x_0:
[----:B0-----:R-:W-:-:S04]  /*03b0*/  IADD3 R4, PT, PT, R10, -R3, RZ ;  /* 0x800000030a047210 */ /* 0x001fc80007ffe0ff */
[----:B------:R-:W-:-:S13]  /*03c0*/  ISETP.GT.U32.AND P0, PT, R4, -0x4, PT ;  /* 0xfffffffc0400780c */ /* 0x000fda0003f04070 */
[----:B------:R-:W-:Y:S05]  /*03d0*/  @P0 EXIT ;  /* 0x000000000000094d */ /* 0x000fea0003800000 */
[----:B------:R-:W0:Y:S01]  /*03e0*/  LDC.64 R6, c[0x0][0x3a0] ;  /* 0x0000e800ff067b82 */ /* 0x000e220000000a00 */
[----:B------:R-:W2:Y:S01]  /*03f0*/  LDCU.64 UR4, c[0x0][0x380] ;  /* 0x00007000ff0477ac */ /* 0x000ea20008000a00 */
[----:B------:R-:W-:-:S06]  /*0400*/  IMAD.IADD R3, R0, 0x1, -R3 ;  /* 0x0000000100037824 */ /* 0x000fcc00078e0a03 */
[----:B------:R-:W3:Y:S01]  /*0410*/  LDC.64 R4, c[0x0][0x390] ;  /* 0x0000e400ff047b82 */ /* 0x000ee20000000a00 */
[----:B--2---:R-:W-:-:S04]  /*0420*/  UIADD3 UR4, UP0, UPT, UR4, 0x8, URZ ;  /* 0x0000000804047890 */ /* 0x004fc8000ff1e0ff */
[----:B------:R-:W-:-:S12]  /*0430*/  UIADD3.X UR5, UPT, UPT, URZ, UR5, URZ, UP0, !UPT ;  /* 0x00000005ff057290 */ /* 0x000fd800087fe4ff */
.L_x_13:
[----:B-1----:R-:W-:Y:S01]  /*0440*/  MOV R9, UR5 ;  /* 0x0000000500097c02 */ /* 0x002fe20008000f00 */
[----:B------:R-:W-:-:S04]  /*0450*/  IMAD.U32 R8, RZ, RZ, UR4 ;  /* 0x00000004ff087e24 */ /* 0x000fc8000f8e00ff */
[----:B------:R-:W-:-:S05]  /*0460*/  IMAD.WIDE R8, R0, 0x4, R8 ;  /* 0x0000000400087825 */ /* 0x000fca00078e0208 */
[----:B------:R-:W3:Y:S02]  /*0470*/  LDG.E R19, desc[UR6][R8.64+-0x8] ;  /* 0xfffff80608137981 */ /* 0x000ee4000c1e1900 */
[----:B---3--:R-:W-:-:S05]  /*0480*/  IMAD.WIDE R12, R19, 0x4, R4 ;  /* 0x00000004130c7825 */ /* 0x008fca00078e0204 */
[----:B------:R-:W2:Y:S01]  /*0490*/  LDG.E R10, desc[UR6][R12.64] ;  /* 0x000000060c0a7981 */ /* 0x000ea2000c1e1900 */
[----:B------:R-:W-:Y:S01]  /*04a0*/  BSSY.RECONVERGENT B0, `(.L_x_5) ;  /* 0x0000012000007945 */ /* 0x000fe20003800200 */
[----:B--2---:R-:W-:-:S13]  /*04b0*/  ISETP.NE.AND P0, PT, R10, 0x7fffffff, PT ;  /* 0x7fffffff0a00780c */ /* 0x004fda0003f05270 */
[----:B------:R-:W-:Y:S05]  /*04c0*/  @P0 BRA `(.L_x_6) ;  /* 0x00000000003c0947 */ /* 0x000fea0003800000 */
[----:B------:R-:W2:Y:S01]  /*04d0*/  S2R R11, SR_LANEID ;  /* 0x00000000000b7919 */ /* 0x000ea20000000000 */
[----:B------:R-:W-:Y:S01]  /*04e0*/  VOTEU.ANY UR8, UPT, PT ;  /* 0x0000000000087886 */ /* 0x000fe200038e0100 */
[----:B------:R-:W3:Y:S01]  /*04f0*/  LDC.64 R14, c[0x0][0x3b0] ;  /* 0x0000ec00ff0e7b82 */ /* 0x000ee20000000a00 */
[----:B-1----:R-:W2:Y:S01]  /*0500*/  FLO.U32 R16, UR8 ;  /* 0x0000000800107d00 */ /* 0x002ea200080e0000 */
[----:B------:R-:W-:Y:S07]  /*0510*/  STG.E desc[UR6][R12.64], R2 ;  /* 0x000000020c007986 */ /* 0x000fee000c101906 */
[----:B------:R-:W3:Y:S01]  /*0520*/  POPC R17, UR8 ;  /* 0x0000000800117d09 */ /* 0x000ee20008000000 */
[----:B--2---:R-:W-:-:S13]  /*0530*/  ISETP.EQ.U32.AND P0, PT, R16, R11, PT ;  /* 0x0000000b1000720c */ /* 0x004fda0003f02070 */
[----:B---3--:R-:W2:Y:S01]  /*0540*/  @P0 ATOMG.E.ADD.STRONG.GPU PT, R15, desc[UR6][R14.64], R17 ;  /* 0x800000110e0f09a8 */ /* 0x008ea200081ef106 */
[----:B------:R-:W1:Y:S02]  /*0550*/  S2R R18, SR_LTMASK ;  /* 0x0000000000127919 */ /* 0x000e640000003900 */
[----:B-1----:R-:W-:-:S06]  /*0560*/  LOP3.LUT R18, R18, UR8, RZ, 0xc0, !PT ;  /* 0x0000000812127c12 */ /* 0x002fcc000f8ec0ff */
[----:B------:R-:W1:Y:S01]  /*0570*/  POPC R18, R18 ;  /* 0x0000001200127309 */ /* 0x000e620000000000 */
[----:B--2---:R-:W1:Y:S02]  /*0580*/  SHFL.IDX PT, R11, R15, R16, 0x1f ;  /* 0x00001f100f0b7589 */ /* 0x004e6400000e0000 */
[----:B-1----:R-:W-:-:S04]  /*0590*/  IMAD.IADD R11, R11, 0x1, R18 ;  /* 0x000000010b0b7824 */ /* 0x002fc800078e0212 */
[----:B0-----:R-:W-:-:S05]  /*05a0*/  IMAD.WIDE R10, R11, 0x4, R6 ;  /* 0x000000040b0a7825 */ /* 0x001fca00078e0206 */
[----:B------:R2:W-:Y:S02]  /*05b0*/  STG.E desc[UR6][R10.64], R19 ;  /* 0x000000130a007986 */ /* 0x0005e4000c101906 */
.L_x_6:
[----:B------:R-:W-:Y:S05]  /*05c0*/  BSYNC.RECONVERGENT B0 ;  /* 0x0000000000007941 */ /* 0x000fea0003800200 */
.L_x_5:
[----:B--2---:R-:W2:Y:S02]  /*05d0*/  LDG.E R19, desc[UR6][R8.64+-0x4] ;  /* 0xfffffc0608137981 */ /* 0x004ea4000c1e1900 */
[----:B--2---:R-:W-:-:S05]  /*05e0*/  IMAD.WIDE R12, R19, 0x4, R4 ;  /* 0x00000004130c7825 */ /* 0x004fca00078e0204 */
        /* <DEDUP_REMOVED lines=16> */
[----:B-1----:R-:W-:-:S05]  /*06f0*/  IADD3 R11, PT, PT, R11, R18, RZ ;  /* 0x000000120b0b7210 */ /* 0x002fca0007ffe0ff */
[----:B0-----:R-:W-:-:S05]  /*0700*/  IMAD.WIDE R10, R11, 0x4, R6 ;  /* 0x000000040b0a7825 */ /* 0x001fca00078e0206 */
[----:B------:R2:W-:Y:S02]  /*0710*/  STG.E desc[UR6][R10.64], R19 ;  /* 0x000000130a007986 */ /* 0x0005e4000c101906 */
.L_x_8:
[----:B------:R-:W-:Y:S05]  /*0720*/  BSYNC.RECONVERGENT B0 ;  /* 0x0000000000007941 */ /* 0x000fea0003800200 */
.L_x_7:
        /* <DEDUP_REMOVED lines=21> */
.L_x_10:
[----:B------:R-:W-:Y:S05]  /*0880*/  BSYNC.RECONVERGENT B0 ;  /* 0x0000000000007941 */ /* 0x000fea0003800200 */
.L_x_9:
[----:B-1----:R-:W2:Y:S02]  /*0890*/  LDG.E R17, desc[UR6][R8.64+0x4] ;  /* 0x0000040608117981 */ /* 0x002ea4000c1e1900 */
[----:B--2---:R-:W-:-:S05]  /*08a0*/  IMAD.WIDE R10, R17, 0x4, R4 ;  /* 0x00000004110a7825 */ /* 0x004fca00078e0204 */
        /* <DEDUP_REMOVED lines=21> */
.L_x_12:
[----:B------:R-:W-:Y:S05]  /*0a00*/  BSYNC.RECONVERGENT B0 ;  /* 0x0000000000007941 */ /* 0x000fea0003800200 */
.L_x_11:
[----:B------:R-:W-:Y:S01]  /*0a10*/  IADD3 R0, PT, PT, R0, 0x4, RZ ;  /* 0x0000000400007810 */ /* 0x000fe20007ffe0ff */
[----:B------:R-:W-:Y:S06]  /*0a20*/  @P0 BRA `(.L_x_13) ;  /* 0xfffffff800840947 */ /* 0x000fec000383ffff */
[----:B------:R-:W-:Y:S05]  /*0a30*/  EXIT ;  /* 0x000000000000794d */ /* 0x000fea0003800000 */
.L_x_14:
[----:B------:R-:W-:-:S00]  /*0a40*/  BRA `(.L_x_14) ;  /* 0xfffffffc00fc7947 */ /* 0x000fc0000383ffff */
[----:B------:R-:W-:-:S00]  /*0a50*/  NOP ;  /* 0x0000000000007918 */ /* 0x000fc00000000000 */
        /* <DEDUP_REMOVED lines=10> */
.L_x_15:


//--------------------- .nv.shared.reserved.0     --------------------------
	.section	.nv.shared.reserved.0,"aw",@nobits
	.weak		__nv_reservedSMEM_offset_0_alias
	.size		__nv_reservedSMEM_offset_0_alias, 0, 64
	.other		__nv_reservedSMEM_offset_0_alias,@"STO_CUDA_RESERVED_SHARED STV_DEFAULT"
__nv_reservedSMEM_offset_0_alias:
	.zero		0
	.zero		64


//--------------------- .nv.constant0._Z20process_level_kernelPiS_S_S_S_S_S_i --------------------------
	.section	.nv.constant0._Z20process_level_kernelPiS_S_S_S_S_S_i,"a",@progbits
	.sectionflags	@""
	.align	4
.nv.constant0._Z20process_level_kernelPiS_S_S_S_S_S_i:
	.zero		956


//--------------------- SYMBOLS --------------------------

	.type		.nv.reservedSmem.offset0,@object
	.size		.nv.reservedSmem.offset0,0x4
